	.headerflags	@"EF_CUDA_TEXMODE_UNIFIED EF_CUDA_64BIT_ADDRESS EF_CUDA_ACCELERATORS EF_CUDA_SM90 EF_CUDA_VIRTUAL_SM(EF_CUDA_SM90)"
	.elftype	@"ET_EXEC"


//--------------------- .nv.info                  --------------------------
	.section	.nv.info,"",@"SHT_CUDA_INFO"
	.align	4


	//----- nvinfo : EIATTR_REGCOUNT
	.align		4
        /*0000*/ 	.byte	0x04, 0x2f
        /*0002*/ 	.short	(.L_1 - .L_0)
	.align		4
.L_0:
        /*0004*/ 	.word	index@(triton_poi_fused_max_pool2d_with_indices_9)
        /*0008*/ 	.word	0x00000020


	//----- nvinfo : EIATTR_MIN_STACK_SIZE
	.align		4
.L_1:
        /*000c*/ 	.byte	0x04, 0x12
        /*000e*/ 	.short	(.L_3 - .L_2)
	.align		4
.L_2:
        /*0010*/ 	.word	index@(triton_poi_fused_max_pool2d_with_indices_9)
        /*0014*/ 	.word	0x00000000


	//----- nvinfo : EIATTR_FRAME_SIZE
	.align		4
.L_3:
        /*0018*/ 	.byte	0x04, 0x11
        /*001a*/ 	.short	(.L_5 - .L_4)
	.align		4
.L_4:
        /*001c*/ 	.word	index@(triton_poi_fused_max_pool2d_with_indices_9)
        /*0020*/ 	.word	0x00000000


	//----- nvinfo : EIATTR_MIN_STACK_SIZE
	.align		4
.L_5:
        /*0024*/ 	.byte	0x04, 0x12
        /*0026*/ 	.short	(.L_7 - .L_6)
	.align		4
.L_6:
        /*0028*/ 	.word	index@(triton_poi_fused_max_pool2d_with_indices_9)
        /*002c*/ 	.word	0x00000000
.L_7:


//--------------------- .nv.info.triton_poi_fused_max_pool2d_with_indices_9 --------------------------
	.section	.nv.info.triton_poi_fused_max_pool2d_with_indices_9,"",@"SHT_CUDA_INFO"
	.sectionflags	@""
	.align	4


	//----- nvinfo : EIATTR_CUDA_API_VERSION
	.align		4
        /*0000*/ 	.byte	0x04, 0x37
        /*0002*/ 	.short	(.L_9 - .L_8)
.L_8:
        /*0004*/ 	.word	0x0000007c


	//----- nvinfo : EIATTR_KPARAM_INFO
	.align		4
.L_9:
        /*0008*/ 	.byte	0x04, 0x17
        /*000a*/ 	.short	(.L_11 - .L_10)
.L_10:
        /*000c*/ 	.word	0x00000000
        /*0010*/ 	.short	0x0004
        /*0012*/ 	.short	0x001c
        /*0014*/ 	.byte	0x00, 0xf0, 0x11, 0x00


	//----- nvinfo : EIATTR_KPARAM_INFO
	.align		4
.L_11:
        /*0018*/ 	.byte	0x04, 0x17
        /*001a*/ 	.short	(.L_13 - .L_12)
.L_12:
        /*001c*/ 	.word	0x00000000
        /*0020*/ 	.short	0x0003
        /*0022*/ 	.short	0x0018
        /*0024*/ 	.byte	0x00, 0xf0, 0x11, 0x00


	//----- nvinfo : EIATTR_KPARAM_INFO
	.align		4
.L_13:
        /*0028*/ 	.byte	0x04, 0x17
        /*002a*/ 	.short	(.L_15 - .L_14)
.L_14:
        /*002c*/ 	.word	0x00000000
        /*0030*/ 	.short	0x0002
        /*0032*/ 	.short	0x0010
        /*0034*/ 	.byte	0x00, 0xf4, 0x21, 0x00


	//----- nvinfo : EIATTR_KPARAM_INFO
	.align		4
.L_15:
        /*0038*/ 	.byte	0x04, 0x17
        /*003a*/ 	.short	(.L_17 - .L_16)
.L_16:
        /*003c*/ 	.word	0x00000000
        /*0040*/ 	.short	0x0001
        /*0042*/ 	.short	0x0008
        /*0044*/ 	.byte	0x00, 0xf4, 0x21, 0x00


	//----- nvinfo : EIATTR_KPARAM_INFO
	.align		4
.L_17:
        /*0048*/ 	.byte	0x04, 0x17
        /*004a*/ 	.short	(.L_19 - .L_18)
.L_18:
        /*004c*/ 	.word	0x00000000
        /*0050*/ 	.short	0x0000
        /*0052*/ 	.short	0x0000
        /*0054*/ 	.byte	0x00, 0xf4, 0x21, 0x00


	//----- nvinfo : EIATTR_SPARSE_MMA_MASK
	.align		4
.L_19:
        /*0058*/ 	.byte	0x03, 0x50
        /*005a*/ 	.short	0x0000


	//----- nvinfo : EIATTR_MAXREG_COUNT
	.align		4
        /*005c*/ 	.byte	0x03, 0x1b
        /*005e*/ 	.short	0x00ff


	//----- nvinfo : EIATTR_EXIT_INSTR_OFFSETS
	.align		4
        /*0060*/ 	.byte	0x04, 0x1c
        /*0062*/ 	.short	(.L_21 - .L_20)


	//   ....[0]....
.L_20:
        /*0064*/ 	.word	0x00000e10


	//   ....[1]....
        /*0068*/ 	.word	0x00000e40


	//----- nvinfo : EIATTR_REQNTID
	.align		4
.L_21:
        /*006c*/ 	.byte	0x04, 0x10
        /*006e*/ 	.short	(.L_23 - .L_22)
.L_22:
        /*0070*/ 	.word	0x00000080
        /*0074*/ 	.word	0x00000001
        /*0078*/ 	.word	0x00000001


	//----- nvinfo : EIATTR_CBANK_PARAM_SIZE
	.align		4
.L_23:
        /*007c*/ 	.byte	0x03, 0x19
        /*007e*/ 	.short	0x0020


	//----- nvinfo : EIATTR_PARAM_CBANK
	.align		4
        /*0080*/ 	.byte	0x04, 0x0a
        /*0082*/ 	.short	(.L_25 - .L_24)
	.align		4
.L_24:
        /*0084*/ 	.word	index@(.nv.constant0.triton_poi_fused_max_pool2d_with_indices_9)
        /*0088*/ 	.short	0x0210
        /*008a*/ 	.short	0x0020


	//----- nvinfo : EIATTR_SW_WAR
	.align		4
.L_25:
        /*008c*/ 	.byte	0x04, 0x36
        /*008e*/ 	.short	(.L_27 - .L_26)
.L_26:
        /*0090*/ 	.word	0x00000008
.L_27:


//--------------------- .nv.callgraph             --------------------------
	.section	.nv.callgraph,"",@"SHT_CUDA_CALLGRAPH"
	.align	4
	.sectionentsize	8
	.align		4
        /*0000*/ 	.word	0x00000000
	.align		4
        /*0004*/ 	.word	0xffffffff
	.align		4
        /*0008*/ 	.word	0x00000000
	.align		4
        /*000c*/ 	.word	0xfffffffe
	.align		4
        /*0010*/ 	.word	0x00000000
	.align		4
        /*0014*/ 	.word	0xfffffffd
	.align		4
        /*0018*/ 	.word	0x00000000
	.align		4
        /*001c*/ 	.word	0xfffffffc


//--------------------- .text.triton_poi_fused_max_pool2d_with_indices_9 --------------------------
	.section	.text.triton_poi_fused_max_pool2d_with_indices_9,"ax",@progbits
	.sectionflags	@"SHF_BARRIERS=1"
	.align	128
        .global         triton_poi_fused_max_pool2d_with_indices_9
        .type           triton_poi_fused_max_pool2d_with_indices_9,@function
        .size           triton_poi_fused_max_pool2d_with_indices_9,(.L_x_1 - triton_poi_fused_max_pool2d_with_indices_9)
        .other          triton_poi_fused_max_pool2d_with_indices_9,@"STO_CUDA_ENTRY STV_DEFAULT"
triton_poi_fused_max_pool2d_with_indices_9:
.text.triton_poi_fused_max_pool2d_with_indices_9:
[----:B------:R-:W0:Y:S01]  /*0000*/  LDC R1, c[0x0][0x28] ;  /* 0x00000a00ff017b82 */ /* 0x000e220000000800 */
[----:B------:R-:W1:Y:S07]  /*0010*/  S2R R3, SR_CTAID.X ;  /* 0x0000000000037919 */ /* 0x000e6e0000002500 */
[----:B------:R-:W2:Y:S01]  /*0020*/  LDC.64 R14, c[0x0][0x210] ;  /* 0x00008400ff0e7b82 */ /* 0x000ea20000000a00 */
[----:B------:R-:W-:Y:S01]  /*0030*/  CS2R R24, SRZ ;  /* 0x0000000000187805 */ /* 0x000fe2000001ff00 */
[----:B------:R-:W-:Y:S01]  /*0040*/  ULDC.64 UR6, c[0x0][0x208] ;  /* 0x0000820000067ab9 */ /* 0x000fe20000000a00 */
[----:B------:R-:W3:Y:S01]  /*0050*/  S2R R8, SR_TID.X ;  /* 0x0000000000087919 */ /* 0x000ee20000002100 */
[----:B------:R-:W-:-:S02]  /*0060*/  IMAD.MOV.U32 R11, RZ, RZ, 0x31 ;  /* 0x00000031ff0b7424 */ /* 0x000fc400078e00ff */
[----:B------:R-:W-:Y:S01]  /*0070*/  IMAD.MOV.U32 R12, RZ, RZ, RZ ;  /* 0x000000ffff0c7224 */ /* 0x000fe200078e00ff */
[----:B------:R-:W4:Y:S01]  /*0080*/  S2R R6, SR_CTAID.Y ;  /* 0x0000000000067919 */ /* 0x000f220000002600 */
[----:B------:R-:W-:Y:S01]  /*0090*/  CS2R R22, SRZ ;  /* 0x0000000000167805 */ /* 0x000fe2000001ff00 */
[----:B------:R-:W5:Y:S01]  /*00a0*/  S2UR UR5, SR_CgaCtaId ;  /* 0x00000000000579c3 */ /* 0x000f620000008800 */
[----:B------:R-:W-:Y:S01]  /*00b0*/  UMOV UR4, 0x400 ;  /* 0x0000040000047882 */ /* 0x000fe20000000000 */
[----:B------:R-:W-:Y:S01]  /*00c0*/  ULDC.64 UR8, c[0x0][0x220] ;  /* 0x0000880000087ab9 */ /* 0x000fe20000000a00 */
[----:B-1----:R-:W-:Y:S01]  /*00d0*/  IMAD.SHL.U32 R3, R3, 0x10, RZ ;  /* 0x0000001003037824 */ /* 0x002fe200078e00ff */
[----:B---3--:R-:W-:-:S04]  /*00e0*/  SHF.R.U32.HI R4, RZ, 0x4, R8 ;  /* 0x00000004ff047819 */ /* 0x008fc80000011608 */
[----:B------:R-:W-:Y:S01]  /*00f0*/  LOP3.LUT R0, R3, 0xf, R8, 0xf8, !PT ;  /* 0x0000000f03007812 */ /* 0x000fe200078ef808 */
[----:B----4-:R-:W-:-:S03]  /*0100*/  IMAD.SHL.U32 R6, R6, 0x10, RZ ;  /* 0x0000001006067824 */ /* 0x010fc600078e00ff */
[C---:B------:R-:W-:Y:S01]  /*0110*/  ISETP.GE.AND P0, PT, R0.reuse, 0x9, PT ;  /* 0x000000090000780c */ /* 0x040fe20003f06270 */
[----:B------:R-:W-:-:S05]  /*0120*/  IMAD.HI R2, R0, 0x55555556, RZ ;  /* 0x5555555600027827 */ /* 0x000fca00078e02ff */
[----:B------:R-:W-:-:S05]  /*0130*/  LEA.HI R5, R2, R2, RZ, 0x1 ;  /* 0x0000000202057211 */ /* 0x000fca00078f08ff */
[----:B------:R-:W-:-:S04]  /*0140*/  IMAD R2, R5, -0x3, R0 ;  /* 0xfffffffd05027824 */ /* 0x000fc800078e0200 */
[----:B------:R-:W-:Y:S01]  /*0150*/  IMAD R2, R5, 0x7, R2 ;  /* 0x0000000705027824 */ /* 0x000fe200078e0202 */
[----:B------:R-:W-:-:S03]  /*0160*/  SGXT.U32 R5, R4, 0x3 ;  /* 0x000000030405781a */ /* 0x000fc60000000000 */
[----:B------:R-:W-:Y:S01]  /*0170*/  IMAD.SHL.U32 R19, R2, 0x2, RZ ;  /* 0x0000000202137824 */ /* 0x000fe200078e00ff */
[----:B------:R-:W-:Y:S01]  /*0180*/  LOP3.LUT R18, R6, R5, RZ, 0xfc, !PT ;  /* 0x0000000506127212 */ /* 0x000fe200078efcff */
[----:B------:R-:W-:Y:S01]  /*0190*/  IMAD.MOV.U32 R2, RZ, RZ, RZ ;  /* 0x000000ffff027224 */ /* 0x000fe200078e00ff */
[----:B------:R-:W-:Y:S01]  /*01a0*/  LOP3.LUT R7, R6, 0x8, R5, 0xfe, !PT ;  /* 0x0000000806077812 */ /* 0x000fe200078efe05 */
[----:B------:R-:W-:Y:S01]  /*01b0*/  VIADD R13, R19, 0x1 ;  /* 0x00000001130d7836 */ /* 0x000fe20000000000 */
[C---:B------:R-:W-:Y:S01]  /*01c0*/  ISETP.LT.AND P1, PT, R18.reuse, 0x300, !P0 ;  /* 0x000003001200780c */ /* 0x040fe20004721270 */
[C---:B------:R-:W-:Y:S01]  /*01d0*/  IMAD R9, R18.reuse, 0x31, R19 ;  /* 0x0000003112097824 */ /* 0x040fe200078e0213 */
[----:B------:R-:W-:Y:S01]  /*01e0*/  ISETP.LT.AND P0, PT, R7, 0x300, !P0 ;  /* 0x000003000700780c */ /* 0x000fe20004701270 */
[----:B------:R-:W-:Y:S02]  /*01f0*/  IMAD R17, R18, 0x31, R13 ;  /* 0x0000003112117824 */ /* 0x000fe400078e020d */
[----:B------:R-:W-:-:S02]  /*0200*/  VIADD R0, R19, 0x2 ;  /* 0x0000000213007836 */ /* 0x000fc40000000000 */
[----:B--2---:R-:W-:-:S04]  /*0210*/  IMAD.WIDE R4, R9, 0x4, R14 ;  /* 0x0000000409047825 */ /* 0x004fc800078e020e */
[----:B------:R-:W-:Y:S02]  /*0220*/  IMAD.WIDE R16, R17, 0x4, R14 ;  /* 0x0000000411107825 */ /* 0x000fe400078e020e */
[----:B------:R-:W2:Y:S02]  /*0230*/  @P1 LDG.E.EL R2, desc[UR6][R4.64] ;  /* 0x0000000604021981 */ /* 0x000ea4000c2e1900 */
[----:B------:R-:W-:Y:S02]  /*0240*/  IMAD R21, R18, 0x31, R0 ;  /* 0x0000003112157824 */ /* 0x000fe400078e0200 */
[----:B------:R1:W2:Y:S01]  /*0250*/  @P1 LDG.E.EL R25, desc[UR6][R16.64] ;  /* 0x0000000610191981 */ /* 0x0002a2000c2e1900 */
[----:B------:R-:W-:Y:S02]  /*0260*/  VIADD R27, R19, 0x7 ;  /* 0x00000007131b7836 */ /* 0x000fe40000000000 */
[----:B------:R-:W-:-:S04]  /*0270*/  IMAD.WIDE R20, R21, 0x4, R14 ;  /* 0x0000000415147825 */ /* 0x000fc800078e020e */
[C---:B------:R-:W-:Y:S01]  /*0280*/  IMAD R26, R18.reuse, R11, 0x188 ;  /* 0x00000188121a7424 */ /* 0x040fe200078e020b */
[----:B------:R3:W4:Y:S01]  /*0290*/  @P1 LDG.E.EL R12, desc[UR6][R20.64] ;  /* 0x00000006140c1981 */ /* 0x000722000c2e1900 */
[----:B------:R-:W-:Y:S02]  /*02a0*/  IMAD R9, R18, 0x31, R27 ;  /* 0x0000003112097824 */ /* 0x000fe400078e021b */
[C---:B------:R-:W-:Y:S02]  /*02b0*/  IMAD.IADD R7, R19.reuse, 0x1, R26 ;  /* 0x0000000113077824 */ /* 0x040fe400078e021a */
[----:B------:R-:W-:Y:S02]  /*02c0*/  IMAD.IADD R29, R26, 0x1, R13 ;  /* 0x000000011a1d7824 */ /* 0x000fe400078e020d */
[----:B------:R-:W-:Y:S02]  /*02d0*/  VIADD R13, R19, 0x8 ;  /* 0x00000008130d7836 */ /* 0x000fe40000000000 */
[----:B-1----:R-:W-:Y:S01]  /*02e0*/  IMAD.WIDE R16, R9, 0x4, R14 ;  /* 0x0000000409107825 */ /* 0x002fe200078e020e */
[----:B------:R-:W-:-:S03]  /*02f0*/  CS2R R10, SRZ ;  /* 0x00000000000a7805 */ /* 0x000fc6000001ff00 */
[--C-:B------:R-:W-:Y:S01]  /*0300*/  IMAD.WIDE R4, R7, 0x4, R14.reuse ;  /* 0x0000000407047825 */ /* 0x100fe200078e020e */
[----:B------:R-:W5:Y:S03]  /*0310*/  @P1 LDG.E.EL R23, desc[UR6][R16.64] ;  /* 0x0000000610171981 */ /* 0x000f66000c2e1900 */
[----:B------:R-:W-:Y:S01]  /*0320*/  IMAD.WIDE R28, R29, 0x4, R14 ;  /* 0x000000041d1c7825 */ /* 0x000fe200078e020e */
[----:B------:R1:W5:Y:S03]  /*0330*/  @P0 LDG.E.EL R24, desc[UR6][R4.64] ;  /* 0x0000000604180981 */ /* 0x000366000c2e1900 */
[----:B---3--:R-:W-:Y:S01]  /*0340*/  IMAD R21, R18, 0x31, R13 ;  /* 0x0000003112157824 */ /* 0x008fe200078e020d */
[----:B------:R3:W5:Y:S01]  /*0350*/  @P0 LDG.E.EL R11, desc[UR6][R28.64] ;  /* 0x000000061c0b0981 */ /* 0x000762000c2e1900 */
[----:B------:R-:W-:-:S02]  /*0360*/  IMAD.MOV.U32 R7, RZ, RZ, RZ ;  /* 0x000000ffff077224 */ /* 0x000fc400078e00ff */
[----:B------:R-:W-:Y:S02]  /*0370*/  VIADD R9, R19, 0x9 ;  /* 0x0000000913097836 */ /* 0x000fe40000000000 */
[----:B01----:R-:W-:-:S04]  /*0380*/  IMAD.WIDE R4, R21, 0x4, R14 ;  /* 0x0000000415047825 */ /* 0x003fc800078e020e */
[----:B------:R-:W-:Y:S01]  /*0390*/  IMAD R21, R18, 0x31, R9 ;  /* 0x0000003112157824 */ /* 0x000fe200078e0209 */
[----:B------:R0:W5:Y:S03]  /*03a0*/  @P1 LDG.E.EL R7, desc[UR6][R4.64] ;  /* 0x0000000604071981 */ /* 0x000166000c2e1900 */
[----:B------:R-:W-:-:S05]  /*03b0*/  IMAD.WIDE R20, R21, 0x4, R14 ;  /* 0x0000000415147825 */ /* 0x000fca00078e020e */
[----:B------:R1:W5:Y:S01]  /*03c0*/  @P1 LDG.E.EL R22, desc[UR6][R20.64] ;  /* 0x0000000614161981 */ /* 0x000362000c2e1900 */
[----:B---3--:R-:W-:-:S04]  /*03d0*/  IMAD.IADD R29, R26, 0x1, R0 ;  /* 0x000000011a1d7824 */ /* 0x008fc800078e0200 */
[----:B------:R-:W-:-:S05]  /*03e0*/  IMAD.WIDE R16, R29, 0x4, R14 ;  /* 0x000000041d107825 */ /* 0x000fca00078e020e */
[----:B------:R3:W5:Y:S01]  /*03f0*/  @P0 LDG.E.EL R10, desc[UR6][R16.64] ;  /* 0x00000006100a0981 */ /* 0x000762000c2e1900 */
[----:B------:R-:W-:Y:S01]  /*0400*/  IMAD.IADD R29, R26, 0x1, R27 ;  /* 0x000000011a1d7824 */ /* 0x000fe200078e021b */
[----:B0-----:R-:W-:-:S03]  /*0410*/  CS2R R4, SRZ ;  /* 0x0000000000047805 */ /* 0x001fc6000001ff00 */
[----:B------:R-:W-:-:S05]  /*0420*/  IMAD.WIDE R28, R29, 0x4, R14 ;  /* 0x000000041d1c7825 */ /* 0x000fca00078e020e */
[----:B------:R-:W5:Y:S01]  /*0430*/  @P0 LDG.E.EL R5, desc[UR6][R28.64] ;  /* 0x000000061c050981 */ /* 0x000f62000c2e1900 */
[----:B------:R-:W-:-:S04]  /*0440*/  IMAD.IADD R13, R26, 0x1, R13 ;  /* 0x000000011a0d7824 */ /* 0x000fc800078e020d */
[----:B-1----:R-:W-:-:S05]  /*0450*/  IMAD.WIDE R20, R13, 0x4, R14 ;  /* 0x000000040d147825 */ /* 0x002fca00078e020e */
[----:B------:R0:W5:Y:S01]  /*0460*/  @P0 LDG.E.EL R4, desc[UR6][R20.64] ;  /* 0x0000000614040981 */ /* 0x000162000c2e1900 */
[----:B------:R-:W-:Y:S02]  /*0470*/  IMAD.IADD R13, R26, 0x1, R9 ;  /* 0x000000011a0d7824 */ /* 0x000fe400078e0209 */
[----:B------:R-:W-:Y:S02]  /*0480*/  IMAD.MOV.U32 R9, RZ, RZ, RZ ;  /* 0x000000ffff097224 */ /* 0x000fe400078e00ff */
[----:B---3--:R-:W-:-:S05]  /*0490*/  IMAD.WIDE R16, R13, 0x4, R14 ;  /* 0x000000040d107825 */ /* 0x008fca00078e020e */
[----:B------:R1:W3:Y:S01]  /*04a0*/  @P0 LDG.E.EL R9, desc[UR6][R16.64] ;  /* 0x0000000610090981 */ /* 0x0002e2000c2e1900 */
[----:B0-----:R-:W-:-:S04]  /*04b0*/  VIADD R21, R19, 0xe ;  /* 0x0000000e13157836 */ /* 0x001fc80000000000 */
[----:B------:R-:W-:Y:S02]  /*04c0*/  IMAD R27, R18, 0x31, R21 ;  /* 0x00000031121b7824 */ /* 0x000fe400078e0215 */
[----:B------:R-:W-:Y:S02]  /*04d0*/  IMAD.MOV.U32 R13, RZ, RZ, RZ ;  /* 0x000000ffff0d7224 */ /* 0x000fe400078e00ff */
[----:B------:R-:W-:Y:S02]  /*04e0*/  VIADD R29, R19, 0xf ;  /* 0x0000000f131d7836 */ /* 0x000fe40000000000 */
[----:B-1----:R-:W-:-:S04]  /*04f0*/  IMAD.WIDE R16, R27, 0x4, R14 ;  /* 0x000000041b107825 */ /* 0x002fc800078e020e */
[----:B------:R-:W-:Y:S01]  /*0500*/  IMAD R27, R18, 0x31, R29 ;  /* 0x00000031121b7824 */ /* 0x000fe200078e021d */
[----:B------:R0:W3:Y:S01]  /*0510*/  @P1 LDG.E.EL R13, desc[UR6][R16.64] ;  /* 0x00000006100d1981 */ /* 0x0000e2000c2e1900 */
[----:B------:R-:W-:Y:S02]  /*0520*/  IMAD.MOV.U32 R0, RZ, RZ, RZ ;  /* 0x000000ffff007224 */ /* 0x000fe400078e00ff */
[----:B------:R-:W-:Y:S02]  /*0530*/  VIADD R28, R19, 0x10 ;  /* 0x00000010131c7836 */ /* 0x000fe40000000000 */
[----:B0-----:R-:W-:-:S05]  /*0540*/  IMAD.WIDE R16, R27, 0x4, R14 ;  /* 0x000000041b107825 */ /* 0x001fca00078e020e */
[----:B------:R-:W3:Y:S01]  /*0550*/  @P1 LDG.E.EL R0, desc[UR6][R16.64] ;  /* 0x0000000610001981 */ /* 0x000ee2000c2e1900 */
[----:B------:R-:W-:Y:S02]  /*0560*/  IMAD R19, R18, 0x31, R28 ;  /* 0x0000003112137824 */ /* 0x000fe400078e021c */
[----:B------:R-:W-:Y:S02]  /*0570*/  IMAD.MOV.U32 R27, RZ, RZ, RZ ;  /* 0x000000ffff1b7224 */ /* 0x000fe400078e00ff */
[----:B------:R-:W-:-:S05]  /*0580*/  IMAD.WIDE R18, R19, 0x4, R14 ;  /* 0x0000000413127825 */ /* 0x000fca00078e020e */
[----:B------:R0:W3:Y:S01]  /*0590*/  @P1 LDG.E.EL R27, desc[UR6][R18.64] ;  /* 0x00000006121b1981 */ /* 0x0000e2000c2e1900 */
[----:B------:R-:W-:-:S04]  /*05a0*/  IMAD.IADD R21, R26, 0x1, R21 ;  /* 0x000000011a157824 */ /* 0x000fc800078e0215 */
[----:B------:R-:W-:-:S04]  /*05b0*/  IMAD.WIDE R20, R21, 0x4, R14 ;  /* 0x0000000415147825 */ /* 0x000fc800078e020e */
[----:B0-----:R-:W-:-:S06]  /*05c0*/  IMAD.MOV.U32 R18, RZ, RZ, RZ ;  /* 0x000000ffff127224 */ /* 0x001fcc00078e00ff */
[----:B------:R-:W3:Y:S01]  /*05d0*/  @P0 LDG.E.EL R18, desc[UR6][R20.64] ;  /* 0x0000000614120981 */ /* 0x000ee2000c2e1900 */
[----:B------:R-:W-:Y:S02]  /*05e0*/  IMAD.IADD R17, R26, 0x1, R29 ;  /* 0x000000011a117824 */ /* 0x000fe400078e021d */
[----:B------:R-:W-:Y:S02]  /*05f0*/  IMAD.MOV.U32 R29, RZ, RZ, RZ ;  /* 0x000000ffff1d7224 */ /* 0x000fe400078e00ff */
[----:B------:R-:W-:-:S04]  /*0600*/  IMAD.WIDE R16, R17, 0x4, R14 ;  /* 0x0000000411107825 */ /* 0x000fc800078e020e */
[----:B------:R-:W-:Y:S01]  /*0610*/  IMAD.IADD R26, R26, 0x1, R28 ;  /* 0x000000011a1a7824 */ /* 0x000fe200078e021c */
[----:B------:R-:W3:Y:S03]  /*0620*/  @P0 LDG.E.EL R29, desc[UR6][R16.64] ;  /* 0x00000006101d0981 */ /* 0x000ee6000c2e1900 */
[----:B------:R-:W-:-:S04]  /*0630*/  IMAD.WIDE R14, R26, 0x4, R14 ;  /* 0x000000041a0e7825 */ /* 0x000fc800078e020e */
[----:B------:R-:W-:-:S06]  /*0640*/  IMAD.MOV.U32 R26, RZ, RZ, RZ ;  /* 0x000000ffff1a7224 */ /* 0x000fcc00078e00ff */
[----:B------:R0:W3:Y:S01]  /*0650*/  @P0 LDG.E.EL R26, desc[UR6][R14.64] ;  /* 0x000000060e1a0981 */ /* 0x0000e2000c2e1900 */
[C---:B--2---:R-:W-:Y:S02]  /*0660*/  FSETP.GT.AND P6, PT, R25.reuse, R2, PT ;  /* 0x000000021900720b */ /* 0x044fe40003fc4000 */
[----:B------:R-:W-:Y:S02]  /*0670*/  FSETP.NAN.AND P0, PT, R25, R25, PT ;  /* 0x000000191900720b */ /* 0x000fe40003f08000 */
[----:B----4-:R-:W-:-:S09]  /*0680*/  FSETP.NAN.AND P1, PT, R12, R12, PT ;  /* 0x0000000c0c00720b */ /* 0x010fd20003f28000 */
[----:B------:R-:W-:-:S04]  /*0690*/  @!P6 FSEL R25, R25, R2, P0 ;  /* 0x000000021919e208 */ /* 0x000fc80000000000 */
[----:B------:R-:W-:Y:S02]  /*06a0*/  FSETP.GEU.AND P4, PT, R25, R12, PT ;  /* 0x0000000c1900720b */ /* 0x000fe40003f8e000 */
[----:B-----5:R-:W-:Y:S02]  /*06b0*/  FSETP.NAN.AND P0, PT, R23, R23, PT ;  /* 0x000000171700720b */ /* 0x020fe40003f08000 */
[----:B------:R-:W-:Y:S02]  /*06c0*/  @!P1 FSEL R12, R12, R25, !P4 ;  /* 0x000000190c0c9208 */ /* 0x000fe40006000000 */
[C---:B------:R-:W-:Y:S02]  /*06d0*/  FSETP.GT.AND P5, PT, R11.reuse, R24, PT ;  /* 0x000000180b00720b */ /* 0x040fe40003fa4000 */
[----:B------:R-:W-:Y:S02]  /*06e0*/  FSETP.GEU.AND P3, PT, R12, R23, PT ;  /* 0x000000170c00720b */ /* 0x000fe40003f6e000 */
[----:B------:R-:W-:-:S05]  /*06f0*/  FSETP.NAN.AND P2, PT, R11, R11, PT ;  /* 0x0000000b0b00720b */ /* 0x000fca0003f48000 */
[----:B------:R-:W-:Y:S02]  /*0700*/  @!P0 FSEL R23, R23, R12, !P3 ;  /* 0x0000000c17178208 */ /* 0x000fe40005800000 */
[-C--:B------:R-:W-:Y:S02]  /*0710*/  FSETP.NAN.AND P1, PT, R7, R7.reuse, PT ;  /* 0x000000070700720b */ /* 0x080fe40003f28000 */
[----:B------:R-:W-:Y:S02]  /*0720*/  @!P5 FSEL R11, R11, R24, P2 ;  /* 0x000000180b0bd208 */ /* 0x000fe40001000000 */
[----:B------:R-:W-:Y:S02]  /*0730*/  FSETP.GEU.AND P2, PT, R23, R7, PT ;  /* 0x000000071700720b */ /* 0x000fe40003f4e000 */
[----:B------:R-:W-:Y:S02]  /*0740*/  FSETP.NAN.AND P0, PT, R22, R22, PT ;  /* 0x000000161600720b */ /* 0x000fe40003f08000 */
[----:B0-----:R-:W-:-:S05]  /*0750*/  P2R R14, PR, RZ, 0x10 ;  /* 0x00000010ff0e7803 */ /* 0x001fca0000000000 */
[----:B------:R-:W-:-:S04]  /*0760*/  @!P1 FSEL R7, R7, R23, !P2 ;  /* 0x0000001707079208 */ /* 0x000fc80005000000 */
[----:B------:R-:W-:-:S04]  /*0770*/  FSETP.GEU.AND P4, PT, R7, R22, PT ;  /* 0x000000160700720b */ /* 0x000fc80003f8e000 */
[----:B------:R-:W-:Y:S02]  /*0780*/  @!P0 FSEL R22, R22, R7, !P4 ;  /* 0x0000000716168208 */ /* 0x000fe40006000000 */
[-C--:B------:R-:W-:Y:S02]  /*0790*/  FSETP.NAN.AND P0, PT, R10, R10.reuse, PT ;  /* 0x0000000a0a00720b */ /* 0x080fe40003f08000 */
[----:B------:R-:W-:-:S11]  /*07a0*/  FSETP.GEU.AND P1, PT, R11, R10, PT ;  /* 0x0000000a0b00720b */ /* 0x000fd60003f2e000 */
[----:B------:R-:W-:Y:S02]  /*07b0*/  @!P0 FSEL R10, R10, R11, !P1 ;  /* 0x0000000b0a0a8208 */ /* 0x000fe40004800000 */
[-C--:B------:R-:W-:Y:S02]  /*07c0*/  FSETP.NAN.AND P0, PT, R5, R5.reuse, PT ;  /* 0x000000050500720b */ /* 0x080fe40003f08000 */
[----:B------:R-:W-:Y:S02]  /*07d0*/  P2R R7, PR, RZ, 0x2 ;  /* 0x00000002ff077803 */ /* 0x000fe40000000000 */
[----:B------:R-:W-:-:S09]  /*07e0*/  FSETP.GEU.AND P1, PT, R10, R5, PT ;  /* 0x000000050a00720b */ /* 0x000fd20003f2e000 */
[----:B------:R-:W-:Y:S02]  /*07f0*/  @!P0 FSEL R5, R5, R10, !P1 ;  /* 0x0000000a05058208 */ /* 0x000fe40004800000 */
[-C--:B------:R-:W-:Y:S02]  /*0800*/  FSETP.NAN.AND P0, PT, R4, R4.reuse, PT ;  /* 0x000000040400720b */ /* 0x080fe40003f08000 */
[----:B------:R-:W-:Y:S02]  /*0810*/  P2R R11, PR, RZ, 0x2 ;  /* 0x00000002ff0b7803 */ /* 0x000fe40000000000 */
[----:B------:R-:W-:-:S09]  /*0820*/  FSETP.GEU.AND P1, PT, R5, R4, PT ;  /* 0x000000040500720b */ /* 0x000fd20003f2e000 */
[----:B------:R-:W-:Y:S02]  /*0830*/  @!P0 FSEL R4, R4, R5, !P1 ;  /* 0x0000000504048208 */ /* 0x000fe40004800000 */
[-C--:B---3--:R-:W-:Y:S02]  /*0840*/  FSETP.NAN.AND P0, PT, R9, R9.reuse, PT ;  /* 0x000000090900720b */ /* 0x088fe40003f08000 */
[----:B------:R-:W-:Y:S02]  /*0850*/  P2R R2, PR, RZ, 0x2 ;  /* 0x00000002ff027803 */ /* 0x000fe40000000000 */
[----:B------:R-:W-:-:S09]  /*0860*/  FSETP.GEU.AND P1, PT, R4, R9, PT ;  /* 0x000000090400720b */ /* 0x000fd20003f2e000 */
[----:B------:R-:W-:Y:S02]  /*0870*/  @!P0 FSEL R9, R9, R4, !P1 ;  /* 0x0000000409098208 */ /* 0x000fe40004800000 */
[-C--:B------:R-:W-:Y:S02]  /*0880*/  FSETP.NAN.AND P0, PT, R13, R13.reuse, PT ;  /* 0x0000000d0d00720b */ /* 0x080fe40003f08000 */
[----:B------:R-:W-:Y:S02]  /*0890*/  P2R R12, PR, RZ, 0x10 ;  /* 0x00000010ff0c7803 */ /* 0x000fe40000000000 */
[----:B------:R-:W-:Y:S02]  /*08a0*/  P2R R5, PR, RZ, 0x2 ;  /* 0x00000002ff057803 */ /* 0x000fe40000000000 */
[----:B------:R-:W-:Y:S02]  /*08b0*/  FSETP.NAN.AND P4, PT, R0, R0, PT ;  /* 0x000000000000720b */ /* 0x000fe40003f88000 */
[----:B------:R-:W-:-:S05]  /*08c0*/  FSETP.GEU.AND P1, PT, R22, R13, PT ;  /* 0x0000000d1600720b */ /* 0x000fca0003f2e000 */
[----:B------:R-:W-:-:S04]  /*08d0*/  @!P0 FSEL R13, R13, R22, !P1 ;  /* 0x000000160d0d8208 */ /* 0x000fc80004800000 */
[----:B------:R-:W-:-:S04]  /*08e0*/  FSETP.GEU.AND P0, PT, R13, R0, PT ;  /* 0x000000000d00720b */ /* 0x000fc80003f0e000 */
[----:B------:R-:W-:Y:S02]  /*08f0*/  @!P4 FSEL R0, R0, R13, !P0 ;  /* 0x0000000d0000c208 */ /* 0x000fe40004000000 */
[-C--:B------:R-:W-:Y:S02]  /*0900*/  FSETP.NAN.AND P4, PT, R27, R27.reuse, PT ;  /* 0x0000001b1b00720b */ /* 0x080fe40003f88000 */
[----:B------:R-:W-:Y:S02]  /*0910*/  P2R R4, PR, RZ, 0x2 ;  /* 0x00000002ff047803 */ /* 0x000fe40000000000 */
[----:B------:R-:W-:Y:S02]  /*0920*/  ISETP.NE.AND P1, PT, R2, RZ, PT ;  /* 0x000000ff0200720c */ /* 0x000fe40003f25270 */
[----:B------:R-:W-:Y:S02]  /*0930*/  SEL R2, RZ, 0x1, !P6 ;  /* 0x00000001ff027807 */ /* 0x000fe40007000000 */
[----:B------:R-:W-:-:S05]  /*0940*/  FSETP.GEU.AND P6, PT, R0, R27, PT ;  /* 0x0000001b0000720b */ /* 0x000fca0003fce000 */
[----:B------:R-:W-:Y:S02]  /*0950*/  @!P4 SEL R27, R27, R0, !P6 ;  /* 0x000000001b1bc207 */ /* 0x000fe40007000000 */
[----:B------:R-:W-:-:S04]  /*0960*/  ISETP.NE.AND P4, PT, R14, RZ, PT ;  /* 0x000000ff0e00720c */ /* 0x000fc80003f85270 */
[----:B------:R-:W-:Y:S02]  /*0970*/  SEL R2, R2, 0x2, P4 ;  /* 0x0000000202027807 */ /* 0x000fe40002000000 */
[-C--:B------:R-:W-:Y:S02]  /*0980*/  FSETP.NAN.AND P4, PT, R18, R18.reuse, PT ;  /* 0x000000121200720b */ /* 0x080fe40003f88000 */
[----:B------:R-:W-:Y:S02]  /*0990*/  SEL R0, RZ, 0x1, !P5 ;  /* 0x00000001ff007807 */ /* 0x000fe40006800000 */
[----:B------:R-:W-:-:S09]  /*09a0*/  FSETP.GEU.AND P5, PT, R9, R18, PT ;  /* 0x000000120900720b */ /* 0x000fd20003fae000 */
[----:B------:R-:W-:Y:S02]  /*09b0*/  @!P4 FSEL R18, R18, R9, !P5 ;  /* 0x000000091212c208 */ /* 0x000fe40006800000 */
[----:B------:R-:W-:-:S04]  /*09c0*/  ISETP.NE.AND P4, PT, R7, RZ, PT ;  /* 0x000000ff0700720c */ /* 0x000fc80003f85270 */
[----:B------:R-:W-:Y:S02]  /*09d0*/  SEL R0, R0, 0x2, P4 ;  /* 0x0000000200007807 */ /* 0x000fe40002000000 */
[-C--:B------:R-:W-:Y:S02]  /*09e0*/  FSETP.NAN.AND P4, PT, R29, R29.reuse, PT ;  /* 0x0000001d1d00720b */ /* 0x080fe40003f88000 */
[----:B------:R-:W-:Y:S02]  /*09f0*/  SEL R2, R2, 0x3, P3 ;  /* 0x0000000302027807 */ /* 0x000fe40001800000 */
[----:B------:R-:W-:Y:S02]  /*0a00*/  FSETP.GEU.AND P3, PT, R18, R29, PT ;  /* 0x0000001d1200720b */ /* 0x000fe40003f6e000 */
[----:B------:R-:W-:Y:S02]  /*0a10*/  SEL R2, R2, 0x4, P2 ;  /* 0x0000000402027807 */ /* 0x000fe40001000000 */
[----:B------:R-:W-:-:S05]  /*0a20*/  FSETP.NAN.AND P2, PT, R26, R26, PT ;  /* 0x0000001a1a00720b */ /* 0x000fca0003f48000 */
[----:B------:R-:W-:Y:S02]  /*0a30*/  @!P4 FSEL R29, R29, R18, !P3 ;  /* 0x000000121d1dc208 */ /* 0x000fe40005800000 */
[----:B------:R-:W-:-:S04]  /*0a40*/  ISETP.NE.AND P4, PT, R11, RZ, PT ;  /* 0x000000ff0b00720c */ /* 0x000fc80003f85270 */
[----:B------:R-:W-:Y:S02]  /*0a50*/  SEL R0, R0, 0x3, P4 ;  /* 0x0000000300007807 */ /* 0x000fe40002000000 */
[----:B------:R-:W-:-:S04]  /*0a60*/  FSETP.GEU.AND P4, PT, R29, R26, PT ;  /* 0x0000001a1d00720b */ /* 0x000fc80003f8e000 */
[----:B------:R-:W-:Y:S02]  /*0a70*/  @!P2 SEL R26, R26, R29, !P4 ;  /* 0x0000001d1a1aa207 */ /* 0x000fe40006000000 */
[----:B------:R-:W-:-:S04]  /*0a80*/  ISETP.NE.AND P2, PT, R12, RZ, PT ;  /* 0x000000ff0c00720c */ /* 0x000fc80003f45270 */
[----:B------:R-:W-:Y:S02]  /*0a90*/  SEL R9, R2, 0x5, P2 ;  /* 0x0000000502097807 */ /* 0x000fe40001000000 */
[----:B------:R-:W0:Y:S01]  /*0aa0*/  S2R R2, SR_TID.X ;  /* 0x0000000000027919 */ /* 0x000e220000002100 */
[----:B------:R-:W-:Y:S02]  /*0ab0*/  SEL R10, R0, 0x4, P1 ;  /* 0x00000004000a7807 */ /* 0x000fe40000800000 */
[----:B------:R-:W-:Y:S02]  /*0ac0*/  ISETP.NE.AND P2, PT, R5, RZ, PT ;  /* 0x000000ff0500720c */ /* 0x000fe40003f45270 */
[----:B------:R-:W-:Y:S01]  /*0ad0*/  ISETP.NE.AND P1, PT, R4, RZ, PT ;  /* 0x000000ff0400720c */ /* 0x000fe20003f25270 */
[----:B------:R-:W-:Y:S01]  /*0ae0*/  UPRMT UR4, UR5, 0x654, UR4 ;  /* 0x0000065405047896 */ /* 0x000fe20008000004 */
[C---:B0-----:R-:W-:Y:S01]  /*0af0*/  IMAD.SHL.U32 R0, R2.reuse, 0x10, RZ ;  /* 0x0000001002007824 */ /* 0x041fe200078e00ff */
[----:B------:R-:W-:Y:S01]  /*0b00*/  SHF.R.U32.HI R5, RZ, 0x4, R2 ;  /* 0x00000004ff057819 */ /* 0x000fe20000011602 */
[----:B------:R-:W-:-:S03]  /*0b10*/  IMAD.SHL.U32 R4, R2, 0x2, RZ ;  /* 0x0000000202047824 */ /* 0x000fc600078e00ff */
[----:B------:R-:W-:Y:S02]  /*0b20*/  SGXT.U32 R5, R5, 0x3 ;  /* 0x000000030505781a */ /* 0x000fe40000000000 */
[----:B------:R-:W-:Y:S02]  /*0b30*/  LOP3.LUT R0, R0, 0xf0, RZ, 0xc0, !PT ;  /* 0x000000f000007812 */ /* 0x000fe400078ec0ff */
[----:B------:R-:W-:Y:S02]  /*0b40*/  SHF.R.U32.HI R2, RZ, 0x2, R2 ;  /* 0x00000002ff027819 */ /* 0x000fe40000011602 */
[----:B------:R-:W-:Y:S02]  /*0b50*/  LOP3.LUT R5, R0, R5, RZ, 0xfc, !PT ;  /* 0x0000000500057212 */ /* 0x000fe400078efcff */
[----:B------:R-:W-:Y:S02]  /*0b60*/  LOP3.LUT R7, R2, 0x1e, RZ, 0xc0, !PT ;  /* 0x0000001e02077812 */ /* 0x000fe400078ec0ff */
[----:B------:R-:W-:-:S04]  /*0b70*/  LEA.HI R2, R0, R5, RZ, 0x1d ;  /* 0x0000000500027211 */ /* 0x000fc800078fe8ff */
[----:B------:R-:W-:-:S05]  /*0b80*/  LEA R14, R2, UR4, 0x2 ;  /* 0x00000004020e7c11 */ /* 0x000fca000f8e10ff */
[----:B------:R-:W-:Y:S04]  /*0b90*/  STS [R14], R27 ;  /* 0x0000001b0e007388 */ /* 0x000fe80000000800 */
[----:B------:R-:W-:Y:S01]  /*0ba0*/  STS [R14+0x20], R26 ;  /* 0x0000201a0e007388 */ /* 0x000fe20000000800 */
[----:B------:R-:W-:-:S05]  /*0bb0*/  LOP3.LUT R4, R4, 0xfe, RZ, 0xc0, !PT ;  /* 0x000000fe04047812 */ /* 0x000fca00078ec0ff */
[----:B------:R-:W-:-:S05]  /*0bc0*/  IMAD.IADD R0, R4, 0x1, R7 ;  /* 0x0000000104007824 */ /* 0x000fca00078e0207 */
[----:B------:R-:W-:Y:S01]  /*0bd0*/  LEA R4, R0, UR4, 0x2 ;  /* 0x0000000400047c11 */ /* 0x000fe2000f8e10ff */
[----:B------:R-:W-:Y:S01]  /*0be0*/  BAR.SYNC.DEFER_BLOCKING 0x0 ;  /* 0x0000000000007b1d */ /* 0x000fe20000010000 */
[----:B------:R-:W-:-:S05]  /*0bf0*/  IMAD.SHL.U32 R7, R8, 0x2, RZ ;  /* 0x0000000208077824 */ /* 0x000fca00078e00ff */
[----:B------:R-:W-:Y:S02]  /*0c00*/  LOP3.LUT R11, R6, 0xe, R7, 0xf8, !PT ;  /* 0x0000000e060b7812 */ /* 0x000fe400078ef807 */
[----:B------:R-:W-:Y:S01]  /*0c10*/  SHF.R.U32.HI R8, RZ, 0x3, R8 ;  /* 0x00000003ff087819 */ /* 0x000fe20000011608 */
[----:B------:R-:W0:Y:S02]  /*0c20*/  LDC.64 R6, c[0x0][0x218] ;  /* 0x00008600ff067b82 */ /* 0x000e240000000a00 */
[----:B------:R-:W-:Y:S01]  /*0c30*/  IMAD.HI R12, R11, 0x2aaaaaab, RZ ;  /* 0x2aaaaaab0b0c7827 */ /* 0x000fe200078e02ff */
[----:B------:R-:W1:Y:S04]  /*0c40*/  LDS.64 R4, [R4] ;  /* 0x0000000004047984 */ /* 0x000e680000000a00 */
[----:B------:R-:W-:-:S02]  /*0c50*/  SHF.R.U32.HI R13, RZ, 0x1f, R12 ;  /* 0x0000001fff0d7819 */ /* 0x000fc4000001160c */
[----:B------:R-:W-:Y:S02]  /*0c60*/  SGXT.U32 R8, R8, 0x4 ;  /* 0x000000040808781a */ /* 0x000fe40000000000 */
[----:B------:R-:W-:Y:S02]  /*0c70*/  LEA.HI.SX32 R12, R12, R13, 0x1b ;  /* 0x0000000d0c0c7211 */ /* 0x000fe400078fdaff */
[----:B------:R-:W-:Y:S02]  /*0c80*/  LOP3.LUT R8, R3, R8, RZ, 0xfc, !PT ;  /* 0x0000000803087212 */ /* 0x000fe400078efcff */
[----:B------:R-:W-:Y:S01]  /*0c90*/  SEL R10, R10, 0x5, P2 ;  /* 0x000000050a0a7807 */ /* 0x000fe20001000000 */
[----:B------:R-:W-:Y:S01]  /*0ca0*/  IMAD R3, R12, -0xc0, R11 ;  /* 0xffffff400c037824 */ /* 0x000fe200078e020b */
[C---:B------:R-:W-:Y:S02]  /*0cb0*/  ISETP.GE.AND P2, PT, R8.reuse, 0x9, PT ;  /* 0x000000090800780c */ /* 0x040fe40003f46270 */
[----:B------:R-:W-:Y:S01]  /*0cc0*/  SEL R9, R9, 0x6, P1 ;  /* 0x0000000609097807 */ /* 0x000fe20000800000 */
[----:B------:R-:W-:Y:S01]  /*0cd0*/  IMAD R3, R8, 0xc0, R3 ;  /* 0x000000c008037824 */ /* 0x000fe200078e0203 */
[----:B------:R-:W-:-:S03]  /*0ce0*/  ISETP.LT.AND P1, PT, R11, 0x300, !P2 ;  /* 0x000003000b00780c */ /* 0x000fc60005721270 */
[----:B------:R-:W-:-:S04]  /*0cf0*/  IMAD R3, R12, 0x6c0, R3 ;  /* 0x000006c00c037824 */ /* 0x000fc800078e0203 */
[----:B0-----:R-:W-:Y:S01]  /*0d00*/  IMAD.WIDE R6, R3, 0x4, R6 ;  /* 0x0000000403067825 */ /* 0x001fe200078e0206 */
[----:B------:R-:W-:Y:S02]  /*0d10*/  SEL R10, R10, 0x6, P5 ;  /* 0x000000060a0a7807 */ /* 0x000fe40002800000 */
[----:B------:R-:W-:Y:S02]  /*0d20*/  SEL R9, R9, 0x7, P0 ;  /* 0x0000000709097807 */ /* 0x000fe40000000000 */
[----:B------:R-:W-:Y:S01]  /*0d30*/  SEL R10, R10, 0x7, P3 ;  /* 0x000000070a0a7807 */ /* 0x000fe20001800000 */
[----:B-1----:R0:W-:Y:S01]  /*0d40*/  @P1 STG.E.64 desc[UR6][R6.64], R4 ;  /* 0x0000000406001986 */ /* 0x0021e2000c101b06 */
[----:B------:R-:W-:Y:S02]  /*0d50*/  SEL R9, R9, 0x8, P6 ;  /* 0x0000000809097807 */ /* 0x000fe40003000000 */
[----:B------:R-:W-:Y:S02]  /*0d60*/  SEL R10, R10, 0x8, P4 ;  /* 0x000000080a0a7807 */ /* 0x000fe40002000000 */
[----:B------:R-:W-:-:S02]  /*0d70*/  PRMT R9, R9, 0x8880, RZ ;  /* 0x0000888009097816 */ /* 0x000fc400000000ff */
[----:B------:R-:W-:Y:S02]  /*0d80*/  PRMT R10, R10, 0x8880, RZ ;  /* 0x000088800a0a7816 */ /* 0x000fe400000000ff */
[----:B------:R-:W-:Y:S01]  /*0d90*/  PRMT R11, R9, 0x7710, RZ ;  /* 0x00007710090b7816 */ /* 0x000fe200000000ff */
[----:B------:R-:W-:Y:S01]  /*0da0*/  BAR.SYNC.DEFER_BLOCKING 0x0 ;  /* 0x0000000000007b1d */ /* 0x000fe20000010000 */
[----:B------:R-:W-:Y:S02]  /*0db0*/  PRMT R13, R10, 0x7710, RZ ;  /* 0x000077100a0d7816 */ /* 0x000fe400000000ff */
[----:B------:R-:W-:-:S03]  /*0dc0*/  IADD3 R8, P0, R3, UR8, RZ ;  /* 0x0000000803087c10 */ /* 0x000fc6000ff1e0ff */
[----:B------:R0:W-:Y:S04]  /*0dd0*/  STS.U8 [R2+UR4], R11 ;  /* 0x0000000b02007988 */ /* 0x0001e80008000004 */
[----:B------:R0:W-:Y:S01]  /*0de0*/  STS.U8 [R2+UR4+0x8], R13 ;  /* 0x0000080d02007988 */ /* 0x0001e20008000004 */
[----:B------:R-:W-:Y:S01]  /*0df0*/  LEA.HI.X.SX32 R9, R3, UR9, 0x1, P0 ;  /* 0x0000000903097c11 */ /* 0x000fe200080f0eff */
[----:B------:R-:W-:Y:S06]  /*0e00*/  BAR.SYNC.DEFER_BLOCKING 0x0 ;  /* 0x0000000000007b1d */ /* 0x000fec0000010000 */
[----:B0-----:R-:W-:Y:S05]  /*0e10*/  @!P1 EXIT ;  /* 0x000000000000994d */ /* 0x001fea0003800000 */
[----:B------:R-:W0:Y:S04]  /*0e20*/  LDS.U16 R3, [R0+UR4] ;  /* 0x0000000400037984 */ /* 0x000e280008000400 */
[----:B0-----:R-:W-:Y:S01]  /*0e30*/  STG.E.U16 desc[UR6][R8.64], R3 ;  /* 0x0000000308007986 */ /* 0x001fe2000c101506 */
[----:B------:R-:W-:Y:S05]  /*0e40*/  EXIT ;  /* 0x000000000000794d */ /* 0x000fea0003800000 */
.L_x_0:
[----:B------:R-:W-:-:S00]  /*0e50*/  BRA `(.L_x_0) ;  /* 0xfffffffc00fc7947 */ /* 0x000fc0000383ffff */
[----:B------:R-:W-:-:S00]  /*0e60*/  NOP ;  /* 0x0000000000007918 */ /* 0x000fc00000000000 */
        /* <DEDUP_REMOVED lines=9> */
.L_x_1:


//--------------------- .nv.shared.triton_poi_fused_max_pool2d_with_indices_9 --------------------------
	.section	.nv.shared.triton_poi_fused_max_pool2d_with_indices_9,"aw",@nobits
	.sectionflags	@""
	.align	16
	.zero		1024


//--------------------- .nv.constant0.triton_poi_fused_max_pool2d_with_indices_9 --------------------------
	.section	.nv.constant0.triton_poi_fused_max_pool2d_with_indices_9,"a",@progbits
	.sectionflags	@""
	.align	4
.nv.constant0.triton_poi_fused_max_pool2d_with_indices_9:
	.zero		560
